	.headerflags	@"EF_CUDA_TEXMODE_UNIFIED EF_CUDA_64BIT_ADDRESS EF_CUDA_ACCELERATORS EF_CUDA_SM90 EF_CUDA_VIRTUAL_SM(EF_CUDA_SM90)"
	.elftype	@"ET_EXEC"


//--------------------- .nv.info                  --------------------------
	.section	.nv.info,"",@"SHT_CUDA_INFO"
	.align	4


	//----- nvinfo : EIATTR_REGCOUNT
	.align		4
        /*0000*/ 	.byte	0x04, 0x2f
        /*0002*/ 	.short	(.L_1 - .L_0)
	.align		4
.L_0:
        /*0004*/ 	.word	index@(triton_poi_fused_mean_neg_0)
        /*0008*/ 	.word	0x0000000a


	//----- nvinfo : EIATTR_MIN_STACK_SIZE
	.align		4
.L_1:
        /*000c*/ 	.byte	0x04, 0x12
        /*000e*/ 	.short	(.L_3 - .L_2)
	.align		4
.L_2:
        /*0010*/ 	.word	index@(triton_poi_fused_mean_neg_0)
        /*0014*/ 	.word	0x00000000


	//----- nvinfo : EIATTR_FRAME_SIZE
	.align		4
.L_3:
        /*0018*/ 	.byte	0x04, 0x11
        /*001a*/ 	.short	(.L_5 - .L_4)
	.align		4
.L_4:
        /*001c*/ 	.word	index@(triton_poi_fused_mean_neg_0)
        /*0020*/ 	.word	0x00000000


	//----- nvinfo : EIATTR_MIN_STACK_SIZE
	.align		4
.L_5:
        /*0024*/ 	.byte	0x04, 0x12
        /*0026*/ 	.short	(.L_7 - .L_6)
	.align		4
.L_6:
        /*0028*/ 	.word	index@(triton_poi_fused_mean_neg_0)
        /*002c*/ 	.word	0x00000000
.L_7:


//--------------------- .nv.info.triton_poi_fused_mean_neg_0 --------------------------
	.section	.nv.info.triton_poi_fused_mean_neg_0,"",@"SHT_CUDA_INFO"
	.sectionflags	@""
	.align	4


	//----- nvinfo : EIATTR_CUDA_API_VERSION
	.align		4
        /*0000*/ 	.byte	0x04, 0x37
        /*0002*/ 	.short	(.L_9 - .L_8)
.L_8:
        /*0004*/ 	.word	0x0000007c


	//----- nvinfo : EIATTR_KPARAM_INFO
	.align		4
.L_9:
        /*0008*/ 	.byte	0x04, 0x17
        /*000a*/ 	.short	(.L_11 - .L_10)
.L_10:
        /*000c*/ 	.word	0x00000000
        /*0010*/ 	.short	0x0001
        /*0012*/ 	.short	0x0008
        /*0014*/ 	.byte	0x00, 0xf4, 0x21, 0x00


	//----- nvinfo : EIATTR_KPARAM_INFO
	.align		4
.L_11:
        /*0018*/ 	.byte	0x04, 0x17
        /*001a*/ 	.short	(.L_13 - .L_12)
.L_12:
        /*001c*/ 	.word	0x00000000
        /*0020*/ 	.short	0x0000
        /*0022*/ 	.short	0x0000
        /*0024*/ 	.byte	0x00, 0xf4, 0x21, 0x00


	//----- nvinfo : EIATTR_SPARSE_MMA_MASK
	.align		4
.L_13:
        /*0028*/ 	.byte	0x03, 0x50
        /*002a*/ 	.short	0x0000


	//----- nvinfo : EIATTR_MAXREG_COUNT
	.align		4
        /*002c*/ 	.byte	0x03, 0x1b
        /*002e*/ 	.short	0x00ff


	//----- nvinfo : EIATTR_EXIT_INSTR_OFFSETS
	.align		4
        /*0030*/ 	.byte	0x04, 0x1c
        /*0032*/ 	.short	(.L_15 - .L_14)


	//   ....[0]....
.L_14:
        /*0034*/ 	.word	0x00000090


	//   ....[1]....
        /*0038*/ 	.word	0x00000110


	//----- nvinfo : EIATTR_REQNTID
	.align		4
.L_15:
        /*003c*/ 	.byte	0x04, 0x10
        /*003e*/ 	.short	(.L_17 - .L_16)
.L_16:
        /*0040*/ 	.word	0x00000020
        /*0044*/ 	.word	0x00000001
        /*0048*/ 	.word	0x00000001


	//----- nvinfo : EIATTR_CBANK_PARAM_SIZE
	.align		4
.L_17:
        /*004c*/ 	.byte	0x03, 0x19
        /*004e*/ 	.short	0x0010


	//----- nvinfo : EIATTR_PARAM_CBANK
	.align		4
        /*0050*/ 	.byte	0x04, 0x0a
        /*0052*/ 	.short	(.L_19 - .L_18)
	.align		4
.L_18:
        /*0054*/ 	.word	index@(.nv.constant0.triton_poi_fused_mean_neg_0)
        /*0058*/ 	.short	0x0210
        /*005a*/ 	.short	0x0010


	//----- nvinfo : EIATTR_SW_WAR
	.align		4
.L_19:
        /*005c*/ 	.byte	0x04, 0x36
        /*005e*/ 	.short	(.L_21 - .L_20)
.L_20:
        /*0060*/ 	.word	0x00000008
.L_21:


//--------------------- .nv.callgraph             --------------------------
	.section	.nv.callgraph,"",@"SHT_CUDA_CALLGRAPH"
	.align	4
	.sectionentsize	8
	.align		4
        /*0000*/ 	.word	0x00000000
	.align		4
        /*0004*/ 	.word	0xffffffff
	.align		4
        /*0008*/ 	.word	0x00000000
	.align		4
        /*000c*/ 	.word	0xfffffffe
	.align		4
        /*0010*/ 	.word	0x00000000
	.align		4
        /*0014*/ 	.word	0xfffffffd
	.align		4
        /*0018*/ 	.word	0x00000000
	.align		4
        /*001c*/ 	.word	0xfffffffc


//--------------------- .text.triton_poi_fused_mean_neg_0 --------------------------
	.section	.text.triton_poi_fused_mean_neg_0,"ax",@progbits
	.align	128
        .global         triton_poi_fused_mean_neg_0
        .type           triton_poi_fused_mean_neg_0,@function
        .size           triton_poi_fused_mean_neg_0,(.L_x_1 - triton_poi_fused_mean_neg_0)
        .other          triton_poi_fused_mean_neg_0,@"STO_CUDA_ENTRY STV_DEFAULT"
triton_poi_fused_mean_neg_0:
.text.triton_poi_fused_mean_neg_0:
[----:B------:R-:W0:Y:S02]  /*0000*/  LDC R1, c[0x0][0x28] ;  /* 0x00000a00ff017b82 */ /* 0x000e240000000800 */
[----:B------:R-:W1:Y:S01]  /*0010*/  LDC.64 R2, c[0x0][0x210] ;  /* 0x00008400ff027b82 */ /* 0x000e620000000a00 */
[----:B------:R-:W-:Y:S02]  /*0020*/  ULDC.64 UR4, c[0x0][0x208] ;  /* 0x0000820000047ab9 */ /* 0x000fe40000000a00 */
[----:B-1----:R1:W5:Y:S04]  /*0030*/  LDG.E R4, desc[UR4][R2.64+0x4] ;  /* 0x0000040402047981 */ /* 0x002368000c1e1900 */
[----:B------:R1:W5:Y:S04]  /*0040*/  LDG.E R0, desc[UR4][R2.64] ;  /* 0x0000000402007981 */ /* 0x000368000c1e1900 */
[----:B------:R1:W5:Y:S04]  /*0050*/  LDG.E R5, desc[UR4][R2.64+0x8] ;  /* 0x0000080402057981 */ /* 0x000368000c1e1900 */
[----:B------:R1:W5:Y:S01]  /*0060*/  LDG.E R6, desc[UR4][R2.64+0xc] ;  /* 0x00000c0402067981 */ /* 0x000362000c1e1900 */
[----:B------:R-:W2:Y:S02]  /*0070*/  S2R R7, SR_TID.X ;  /* 0x0000000000077919 */ /* 0x000ea40000002100 */
[----:B--2---:R-:W-:-:S13]  /*0080*/  LOP3.LUT P0, RZ, R7, 0x1f, RZ, 0xc0, !PT ;  /* 0x0000001f07ff7812 */ /* 0x004fda000780c0ff */
[----:B-1----:R-:W-:Y:S05]  /*0090*/  @P0 EXIT ;  /* 0x000000000000094d */ /* 0x002fea0003800000 */
[----:B------:R-:W0:Y:S01]  /*00a0*/  LDC.64 R2, c[0x0][0x218] ;  /* 0x00008600ff027b82 */ /* 0x000e220000000a00 */
[----:B-----5:R-:W-:-:S04]  /*00b0*/  FMUL R7, R4, 0.25 ;  /* 0x3e80000004077820 */ /* 0x020fc80000400000 */
[----:B------:R-:W-:-:S04]  /*00c0*/  FFMA R0, R0, 0.25, R7 ;  /* 0x3e80000000007823 */ /* 0x000fc80000000007 */
[----:B------:R-:W-:-:S04]  /*00d0*/  FFMA R5, R5, 0.25, R0 ;  /* 0x3e80000005057823 */ /* 0x000fc80000000000 */
[----:B------:R-:W-:-:S04]  /*00e0*/  FFMA R0, R6, 0.25, R5 ;  /* 0x3e80000006007823 */ /* 0x000fc80000000005 */
[----:B------:R-:W-:-:S05]  /*00f0*/  FFMA R5, R0, -0.25, RZ ;  /* 0xbe80000000057823 */ /* 0x000fca00000000ff */
[----:B0-----:R-:W-:Y:S01]  /*0100*/  STG.E desc[UR4][R2.64], R5 ;  /* 0x0000000502007986 */ /* 0x001fe2000c101904 */
[----:B------:R-:W-:Y:S05]  /*0110*/  EXIT ;  /* 0x000000000000794d */ /* 0x000fea0003800000 */
.L_x_0:
[----:B------:R-:W-:-:S00]  /*0120*/  BRA `(.L_x_0) ;  /* 0xfffffffc00fc7947 */ /* 0x000fc0000383ffff */
[----:B------:R-:W-:-:S00]  /*0130*/  NOP ;  /* 0x0000000000007918 */ /* 0x000fc00000000000 */
        /* <DEDUP_REMOVED lines=12> */
.L_x_1:


//--------------------- .nv.constant0.triton_poi_fused_mean_neg_0 --------------------------
	.section	.nv.constant0.triton_poi_fused_mean_neg_0,"a",@progbits
	.sectionflags	@""
	.align	4
.nv.constant0.triton_poi_fused_mean_neg_0:
	.zero		544
